//
// Generated by NVIDIA NVVM Compiler
//
// Compiler Build ID: CL-36424714
// Cuda compilation tools, release 13.0, V13.0.88
// Based on NVVM 20.0.0
//

.version 9.0
.target sm_100
.address_size 64

	// .globl	gelu_derivative_kernel

.visible .entry gelu_derivative_kernel(
	.param .u64 .ptr .align 1 gelu_derivative_kernel_param_0,
	.param .u64 .ptr .align 1 gelu_derivative_kernel_param_1,
	.param .u32 gelu_derivative_kernel_param_2
)
{
	.reg .pred 	%p<13>;
	.reg .b32 	%r<20>;
	.reg .b32 	%f<71>;
	.reg .b64 	%rd<9>;
	.reg .b64 	%fd<54>;

	ld.param.u64 	%rd1, [gelu_derivative_kernel_param_0];
	ld.param.u64 	%rd2, [gelu_derivative_kernel_param_1];
	ld.param.u32 	%r3, [gelu_derivative_kernel_param_2];
	mov.u32 	%r4, %ctaid.x;
	mov.u32 	%r5, %ntid.x;
	mov.u32 	%r6, %tid.x;
	mad.lo.s32 	%r1, %r4, %r5, %r6;
	setp.ge.s32 	%p1, %r1, %r3;
	@%p1 bra 	$L__BB0_10;
	cvta.to.global.u64 	%rd3, %rd1;
	mul.wide.s32 	%rd4, %r1, 4;
	add.s64 	%rd5, %rd3, %rd4;
	ld.global.f32 	%f7, [%rd5];
	cvt.f64.f32 	%fd7, %f7;
	mul.f64 	%fd1, %fd7, 0d4010000000000000;
	mul.f64 	%fd2, %fd7, 0d3FE43D136248490F;
	{
	.reg .b32 %temp; 
	mov.b64 	{%temp, %r7}, %fd2;
	}
	and.b32  	%r2, %r7, 2147483647;
	{
	.reg .b32 %temp; 
	mov.b64 	{%r8, %temp}, %fd2;
	}
	mov.b64 	%fd3, {%r8, %r2};
	setp.ltu.f64 	%p2, %fd3, 0d3FE4F92224DD2F1A;
	@%p2 bra 	$L__BB0_3;
	add.f64 	%fd8, %fd3, %fd3;
	cvt.rn.f32.f64 	%f8, %fd8;
	mul.f32 	%f9, %f8, 0f3FB8AA3B;
	cvt.rni.f32.f32 	%f10, %f9;
	cvt.f64.f32 	%fd9, %f10;
	fma.rn.f64 	%fd10, %fd9, 0dBFE62E42FEFA39EF, %fd8;
	fma.rn.f64 	%fd11, %fd10, 0d3E5AE904A4741B81, 0d3E928A27F89B6999;
	fma.rn.f64 	%fd12, %fd11, %fd10, 0d3EC71DE715FF7E07;
	fma.rn.f64 	%fd13, %fd12, %fd10, 0d3EFA019A6B0AC45A;
	fma.rn.f64 	%fd14, %fd13, %fd10, 0d3F2A01A017EED94F;
	fma.rn.f64 	%fd15, %fd14, %fd10, 0d3F56C16C17F2A71B;
	fma.rn.f64 	%fd16, %fd15, %fd10, 0d3F811111111173C4;
	fma.rn.f64 	%fd17, %fd16, %fd10, 0d3FA555555555211A;
	fma.rn.f64 	%fd18, %fd17, %fd10, 0d3FC5555555555540;
	fma.rn.f64 	%fd19, %fd18, %fd10, 0d3FE0000000000005;
	mul.f64 	%fd20, %fd10, %fd19;
	fma.rn.f64 	%fd21, %fd20, %fd10, %fd10;
	ex2.approx.ftz.f32 	%f11, %f10;
	cvt.f64.f32 	%fd22, %f11;
	mov.f64 	%fd23, 0d3FF0000000000000;
	sub.f64 	%fd24, %fd23, %fd22;
	neg.f64 	%fd25, %fd21;
	fma.rn.f64 	%fd26, %fd25, %fd22, %fd24;
	mov.f64 	%fd27, 0d4000000000000000;
	sub.f64 	%fd28, %fd27, %fd26;
	rcp.approx.ftz.f64 	%fd29, %fd28;
	neg.f64 	%fd30, %fd28;
	fma.rn.f64 	%fd31, %fd30, %fd29, 0d3FF0000000000000;
	fma.rn.f64 	%fd32, %fd31, %fd31, %fd31;
	fma.rn.f64 	%fd33, %fd32, %fd29, %fd29;
	fma.rn.f64 	%fd34, %fd33, 0dC000000000000000, 0d3FF0000000000000;
	setp.gt.u32 	%p3, %r2, 1077088193;
	selp.f64 	%fd35, 0d3FF0000000000000, %fd34, %p3;
	copysign.f64 	%fd53, %fd2, %fd35;
	bra.uni 	$L__BB0_4;
$L__BB0_3:
	mul.f64 	%fd36, %fd2, %fd2;
	fma.rn.f64 	%fd37, %fd36, 0dBEF0BC46E2F5E964, 0d3F14359F420AFC3D;
	fma.rn.f64 	%fd38, %fd37, %fd36, 0dBF2DF9F0728C5D84;
	fma.rn.f64 	%fd39, %fd38, %fd36, 0d3F4337D1CEC4F033;
	fma.rn.f64 	%fd40, %fd39, %fd36, 0dBF57D6E9674335B3;
	fma.rn.f64 	%fd41, %fd40, %fd36, 0d3F6D6D000D7AAD3D;
	fma.rn.f64 	%fd42, %fd41, %fd36, 0dBF8226E1F3CF1EF5;
	fma.rn.f64 	%fd43, %fd42, %fd36, 0d3F9664F47EC0C8CF;
	fma.rn.f64 	%fd44, %fd43, %fd36, 0dBFABA1BA1B80AB40;
	fma.rn.f64 	%fd45, %fd44, %fd36, 0d3FC111111110FA4A;
	fma.rn.f64 	%fd46, %fd45, %fd36, 0dBFD5555555555550;
	fma.rn.f64 	%fd47, %fd46, %fd36, 0d0000000000000000;
	fma.rn.f64 	%fd53, %fd47, %fd2, %fd2;
$L__BB0_4:
	cvt.rn.f32.f64 	%f1, %fd53;
	abs.f32 	%f2, %f1;
	setp.eq.f32 	%p4, %f1, 0f3F800000;
	mov.f32 	%f70, 0f3F800000;
	@%p4 bra 	$L__BB0_9;
	setp.num.f32 	%p5, %f2, %f2;
	@%p5 bra 	$L__BB0_7;
	mov.f32 	%f68, 0f40000000;
	add.rn.f32 	%f70, %f1, %f68;
	bra.uni 	$L__BB0_9;
$L__BB0_7:
	setp.lt.f32 	%p6, %f2, 0f00800000;
	mul.f32 	%f13, %f2, 0f4B800000;
	selp.f32 	%f14, %f13, %f2, %p6;
	mov.b32 	%r9, %f14;
	add.s32 	%r10, %r9, -1060439283;
	and.b32  	%r11, %r10, -8388608;
	sub.s32 	%r12, %r9, %r11;
	mov.b32 	%f15, %r12;
	cvt.rn.f32.s32 	%f16, %r11;
	selp.f32 	%f17, 0fC1C00000, 0f00000000, %p6;
	fma.rn.f32 	%f18, %f16, 0f34000000, %f17;
	add.f32 	%f19, %f15, 0fBF800000;
	add.f32 	%f20, %f15, 0f3F800000;
	rcp.approx.ftz.f32 	%f21, %f20;
	add.f32 	%f22, %f19, %f19;
	mul.f32 	%f23, %f22, %f21;
	mul.f32 	%f24, %f23, %f23;
	neg.f32 	%f25, %f23;
	sub.f32 	%f26, %f19, %f23;
	add.f32 	%f27, %f26, %f26;
	fma.rn.f32 	%f28, %f25, %f19, %f27;
	mul.rn.f32 	%f29, %f21, %f28;
	fma.rn.f32 	%f30, %f24, 0f3A2C32E4, 0f3B52E7DB;
	fma.rn.f32 	%f31, %f30, %f24, 0f3C93BB73;
	fma.rn.f32 	%f32, %f31, %f24, 0f3DF6384F;
	mul.rn.f32 	%f33, %f32, %f24;
	fma.rn.f32 	%f34, %f23, 0f3FB8AA3B, %f18;
	mul.f32 	%f35, %f33, 0f40400000;
	sub.f32 	%f36, %f18, %f34;
	fma.rn.f32 	%f37, %f23, 0f3FB8AA3B, %f36;
	fma.rn.f32 	%f38, %f29, 0f3FB8AA3B, %f37;
	fma.rn.f32 	%f39, %f23, 0f32A55E34, %f38;
	fma.rn.f32 	%f40, %f35, %f29, %f39;
	fma.rn.f32 	%f41, %f33, %f23, %f40;
	add.rn.f32 	%f42, %f34, %f41;
	mov.f32 	%f43, 0f40000000;
	mul.rn.f32 	%f44, %f42, %f43;
	cvt.rni.f32.f32 	%f45, %f44;
	sub.f32 	%f46, %f44, %f45;
	neg.f32 	%f47, %f44;
	fma.rn.f32 	%f48, %f42, 0f40000000, %f47;
	neg.f32 	%f49, %f34;
	add.rn.f32 	%f50, %f42, %f49;
	neg.f32 	%f51, %f50;
	add.rn.f32 	%f52, %f41, %f51;
	fma.rn.f32 	%f53, %f52, 0f40000000, %f48;
	add.f32 	%f54, %f46, %f53;
	setp.gt.f32 	%p7, %f45, 0f00000000;
	selp.b32 	%r13, 0, -2097152000, %p7;
	setp.neu.f32 	%p8, %f1, 0f00000000;
	setp.neu.f32 	%p9, %f2, 0f7F800000;
	setp.lt.f32 	%p10, %f44, 0f00000000;
	selp.f32 	%f55, 0f00000000, 0f7F800000, %p10;
	abs.f32 	%f56, %f44;
	setp.gt.f32 	%p11, %f56, 0f43180000;
	cvt.rzi.s32.f32 	%r14, %f45;
	shl.b32 	%r15, %r14, 23;
	sub.s32 	%r16, %r15, %r13;
	mov.b32 	%f57, %r16;
	add.s32 	%r17, %r13, 2130706432;
	mov.b32 	%f58, %r17;
	fma.rn.f32 	%f59, %f54, 0f391FCB8E, 0f3AAF85ED;
	fma.rn.f32 	%f60, %f59, %f54, 0f3C1D9856;
	fma.rn.f32 	%f61, %f60, %f54, 0f3D6357BB;
	fma.rn.f32 	%f62, %f61, %f54, 0f3E75FDEC;
	fma.rn.f32 	%f63, %f62, %f54, 0f3F317218;
	fma.rn.f32 	%f64, %f63, %f54, 0f3F800000;
	mul.f32 	%f65, %f64, %f58;
	mul.f32 	%f66, %f65, %f57;
	selp.f32 	%f70, %f55, %f66, %p11;
	and.pred  	%p12, %p8, %p9;
	@%p12 bra 	$L__BB0_9;
	add.f32 	%f67, %f1, %f1;
	mov.b32 	%r18, %f67;
	and.b32  	%r19, %r18, 2147483647;
	mov.b32 	%f70, %r19;
$L__BB0_9:
	cvt.f64.f32 	%fd48, %f70;
	add.f64 	%fd49, %fd48, 0d3FF0000000000000;
	div.rn.f64 	%fd50, %fd1, 0d4014000000000000;
	fma.rn.f64 	%fd51, %fd50, %fd49, 0d3FF0000000000000;
	mul.f64 	%fd52, %fd51, 0d3FE0000000000000;
	cvt.rn.f32.f64 	%f69, %fd52;
	cvta.to.global.u64 	%rd6, %rd2;
	add.s64 	%rd8, %rd6, %rd4;
	st.global.f32 	[%rd8], %f69;
$L__BB0_10:
	ret;

}


// ===== COMPILED SASS (sm_100) =====

	.target	sm_100

	.elftype	@"ET_EXEC"


//--------------------- .note.nv.tkinfo           --------------------------
	.section	.note.nv.tkinfo,"",@"SHT_NOTE"
	.sectionflags	@"SHF_NOTE_NV_TKINFO"
	.tkinfo
        /*0018*/ 	.word	0x00000002
        /*0030*/ 	.string	""
        /*0030*/ 	.string	"ptxas"
        /*0030*/ 	.string	"Cuda compilation tools, release 13.0, V13.0.88"
        /*0030*/ 	.string	"Build cuda_13.0.r13.0/compiler.36424714_0"
        /*0030*/ 	.string	"-arch sm_100 -m 64 "



//--------------------- .note.nv.cuinfo           --------------------------
	.section	.note.nv.cuinfo,"",@"SHT_NOTE"
	.sectionflags	@"SHF_NOTE_NV_CUINFO"
        /*0018*/ 	.short	0x0002
        /*001a*/ 	.short	0x0064
        /*001c*/ 	.short	0x0082
	.zero		2


//--------------------- .nv.info                  --------------------------
	.section	.nv.info,"",@"SHT_CUDA_INFO"
	.align	4


	//----- nvinfo : EIATTR_REGCOUNT
	.align		4
        /*0000*/ 	.byte	0x04, 0x2f
        /*0002*/ 	.short	(.L_1 - .L_0)
	.align		4
.L_0:
        /*0004*/ 	.word	index@(gelu_derivative_kernel)
        /*0008*/ 	.word	0x00000019


	//----- nvinfo : EIATTR_FRAME_SIZE
	.align		4
.L_1:
        /*000c*/ 	.byte	0x04, 0x11
        /*000e*/ 	.short	(.L_3 - .L_2)
	.align		4
.L_2:
        /*0010*/ 	.word	index@($__internal_0_$__cuda_sm20_div_rn_f64_full)
        /*0014*/ 	.word	0x00000000


	//----- nvinfo : EIATTR_FRAME_SIZE
	.align		4
.L_3:
        /*0018*/ 	.byte	0x04, 0x11
        /*001a*/ 	.short	(.L_5 - .L_4)
	.align		4
.L_4:
        /*001c*/ 	.word	index@(gelu_derivative_kernel)
        /*0020*/ 	.word	0x00000000


	//----- nvinfo : EIATTR_MIN_STACK_SIZE
	.align		4
.L_5:
        /*0024*/ 	.byte	0x04, 0x12
        /*0026*/ 	.short	(.L_7 - .L_6)
	.align		4
.L_6:
        /*0028*/ 	.word	index@(gelu_derivative_kernel)
        /*002c*/ 	.word	0x00000000
.L_7:


//--------------------- .nv.compat                --------------------------
	.section	.nv.compat,"",@"SHT_CUDA_COMPAT_INFO"
	.align	4
        /*0000*/ 	.byte	0x02, 0x09, 0x00, 0x00, 0x02, 0x02, 0x01, 0x00, 0x02, 0x05, 0x05, 0x00, 0x03, 0x07, 0x01, 0x01
        /*0010*/ 	.byte	0x02, 0x03, 0x00, 0x00, 0x02, 0x06, 0x01, 0x00, 0x04, 0x0b, 0x08, 0x00, 0x01, 0x00, 0x00, 0x00
        /*0020*/ 	.byte	0x00, 0x00, 0x00, 0x00


//--------------------- .nv.info.gelu_derivative_kernel --------------------------
	.section	.nv.info.gelu_derivative_kernel,"",@"SHT_CUDA_INFO"
	.sectionflags	@""
	.align	4


	//----- nvinfo : EIATTR_CUDA_API_VERSION
	.align		4
        /*0000*/ 	.byte	0x04, 0x37
        /*0002*/ 	.short	(.L_9 - .L_8)
.L_8:
        /*0004*/ 	.word	0x00000082


	//----- nvinfo : EIATTR_KPARAM_INFO
	.align		4
.L_9:
        /*0008*/ 	.byte	0x04, 0x17
        /*000a*/ 	.short	(.L_11 - .L_10)
.L_10:
        /*000c*/ 	.word	0x00000000
        /*0010*/ 	.short	0x0002
        /*0012*/ 	.short	0x0010
        /*0014*/ 	.byte	0x00, 0xf0, 0x11, 0x00


	//----- nvinfo : EIATTR_KPARAM_INFO
	.align		4
.L_11:
        /*0018*/ 	.byte	0x04, 0x17
        /*001a*/ 	.short	(.L_13 - .L_12)
.L_12:
        /*001c*/ 	.word	0x00000000
        /*0020*/ 	.short	0x0001
        /*0022*/ 	.short	0x0008
        /*0024*/ 	.byte	0x00, 0xf5, 0x21, 0x00


	//----- nvinfo : EIATTR_KPARAM_INFO
	.align		4
.L_13:
        /*0028*/ 	.byte	0x04, 0x17
        /*002a*/ 	.short	(.L_15 - .L_14)
.L_14:
        /*002c*/ 	.word	0x00000000
        /*0030*/ 	.short	0x0000
        /*0032*/ 	.short	0x0000
        /*0034*/ 	.byte	0x00, 0xf5, 0x21, 0x00


	//----- nvinfo : EIATTR_SPARSE_MMA_MASK
	.align		4
.L_15:
        /*0038*/ 	.byte	0x03, 0x50
        /*003a*/ 	.short	0x0000


	//----- nvinfo : EIATTR_MAXREG_COUNT
	.align		4
        /*003c*/ 	.byte	0x03, 0x1b
        /*003e*/ 	.short	0x00ff


	//----- nvinfo : EIATTR_MERCURY_ISA_VERSION
	.align		4
        /*0040*/ 	.byte	0x03, 0x5f
        /*0042*/ 	.short	0x0101


	//----- nvinfo : EIATTR_VRC_CTA_INIT_COUNT
	.align		4
        /*0044*/ 	.byte	0x02, 0x4a
	.zero		1
	.zero		1


	//----- nvinfo : EIATTR_EXIT_INSTR_OFFSETS
	.align		4
        /*0048*/ 	.byte	0x04, 0x1c
        /*004a*/ 	.short	(.L_17 - .L_16)


	//   ....[0]....
.L_16:
        /*004c*/ 	.word	0x00000070


	//   ....[1]....
        /*0050*/ 	.word	0x00000d80


	//----- nvinfo : EIATTR_CRS_STACK_SIZE
	.align		4
.L_17:
        /*0054*/ 	.byte	0x04, 0x1e
        /*0056*/ 	.short	(.L_19 - .L_18)
.L_18:
        /*0058*/ 	.word	0x00000000


	//----- nvinfo : EIATTR_CBANK_PARAM_SIZE
	.align		4
.L_19:
        /*005c*/ 	.byte	0x03, 0x19
        /*005e*/ 	.short	0x0014


	//----- nvinfo : EIATTR_PARAM_CBANK
	.align		4
        /*0060*/ 	.byte	0x04, 0x0a
        /*0062*/ 	.short	(.L_21 - .L_20)
	.align		4
.L_20:
        /*0064*/ 	.word	index@(.nv.constant0.gelu_derivative_kernel)
        /*0068*/ 	.short	0x0380
        /*006a*/ 	.short	0x0014


	//----- nvinfo : EIATTR_SW_WAR
	.align		4
.L_21:
        /*006c*/ 	.byte	0x04, 0x36
        /*006e*/ 	.short	(.L_23 - .L_22)
.L_22:
        /*0070*/ 	.word	0x00000008
.L_23:


//--------------------- .nv.callgraph             --------------------------
	.section	.nv.callgraph,"",@"SHT_CUDA_CALLGRAPH"
	.align	4
	.sectionentsize	8
	.align		4
        /*0000*/ 	.word	0x00000000
	.align		4
        /*0004*/ 	.word	0xffffffff
	.align		4
        /*0008*/ 	.word	0x00000000
	.align		4
        /*000c*/ 	.word	0xfffffffe
	.align		4
        /*0010*/ 	.word	0x00000000
	.align		4
        /*0014*/ 	.word	0xfffffffd
	.align		4
        /*0018*/ 	.word	0x00000000
	.align		4
        /*001c*/ 	.word	0xfffffffc


//--------------------- .text.gelu_derivative_kernel --------------------------
	.section	.text.gelu_derivative_kernel,"ax",@progbits
	.align	128
        .global         gelu_derivative_kernel
        .type           gelu_derivative_kernel,@function
        .size           gelu_derivative_kernel,(.L_x_12 - gelu_derivative_kernel)
        .other          gelu_derivative_kernel,@"STO_CUDA_ENTRY STV_DEFAULT"
gelu_derivative_kernel:
.text.gelu_derivative_kernel:
[----:B------:R-:W-:Y:S01]  /*0000*/  LDC R1, c[0x0][0x37c] ;  /* 0x0000df00ff017b82 */ /* 0x000fe20000000800 */
[----:B------:R-:W0:Y:S07]  /*0010*/  S2R R3, SR_TID.X ;  /* 0x0000000000037919 */ /* 0x000e2e0000002100 */
[----:B------:R-:W0:Y:S01]  /*0020*/  S2UR UR4, SR_CTAID.X ;  /* 0x00000000000479c3 */ /* 0x000e220000002500 */
[----:B------:R-:W1:Y:S07]  /*0030*/  LDCU UR5, c[0x0][0x390] ;  /* 0x00007200ff0577ac */ /* 0x000e6e0008000800 */
[----:B------:R-:W0:Y:S02]  /*0040*/  LDC R0, c[0x0][0x360] ;  /* 0x0000d800ff007b82 */ /* 0x000e240000000800 */
[----:B0-----:R-:W-:-:S05]  /*0050*/  IMAD R0, R0, UR4, R3 ;  /* 0x0000000400007c24 */ /* 0x001fca000f8e0203 */
[----:B-1----:R-:W-:-:S13]  /*0060*/  ISETP.GE.AND P0, PT, R0, UR5, PT ;  /* 0x0000000500007c0c */ /* 0x002fda000bf06270 */
[----:B------:R-:W-:Y:S05]  /*0070*/  @P0 EXIT ;  /* 0x000000000000094d */ /* 0x000fea0003800000 */
[----:B------:R-:W0:Y:S01]  /*0080*/  LDC.64 R8, c[0x0][0x380] ;  /* 0x0000e000ff087b82 */ /* 0x000e220000000a00 */
[----:B------:R-:W1:Y:S01]  /*0090*/  LDCU.64 UR4, c[0x0][0x358] ;  /* 0x00006b00ff0477ac */ /* 0x000e620008000a00 */
[----:B0-----:R-:W-:-:S06]  /*00a0*/  IMAD.WIDE R8, R0, 0x4, R8 ;  /* 0x0000000400087825 */ /* 0x001fcc00078e0208 */
[----:B-1----:R-:W2:Y:S01]  /*00b0*/  LDG.E R8, desc[UR4][R8.64] ;  /* 0x0000000408087981 */ /* 0x002ea2000c1e1900 */
[----:B------:R-:W-:Y:S01]  /*00c0*/  UMOV UR6, 0x6248490f ;  /* 0x6248490f00067882 */ /* 0x000fe20000000000 */
[----:B------:R-:W-:Y:S01]  /*00d0*/  UMOV UR7, 0x3fe43d13 ;  /* 0x3fe43d1300077882 */ /* 0x000fe20000000000 */
[----:B------:R-:W-:Y:S01]  /*00e0*/  BSSY.RECONVERGENT B0, `(.L_x_0) ;  /* 0x0000066000007945 */ /* 0x000fe20003800200 */
[----:B--2---:R-:W0:Y:S02]  /*00f0*/  F2F.F64.F32 R6, R8 ;  /* 0x0000000800067310 */ /* 0x004e240000201800 */
[C---:B0-----:R-:W-:Y:S01]  /*0100*/  DMUL R2, R6.reuse, UR6 ;  /* 0x0000000606027c28 */ /* 0x041fe20008000000 */
[----:B------:R-:W-:Y:S01]  /*0110*/  UMOV UR6, 0x24dd2f1a ;  /* 0x24dd2f1a00067882 */ /* 0x000fe20000000000 */
[----:B------:R-:W-:Y:S01]  /*0120*/  UMOV UR7, 0x3fe4f922 ;  /* 0x3fe4f92200077882 */ /* 0x000fe20000000000 */
[----:B------:R-:W-:-:S07]  /*0130*/  DMUL R6, R6, 4 ;  /* 0x4010000006067828 */ /* 0x000fce0000000000 */
[----:B------:R-:W-:Y:S01]  /*0140*/  LOP3.LUT R5, R3, 0x7fffffff, RZ, 0xc0, !PT ;  /* 0x7fffffff03057812 */ /* 0x000fe200078ec0ff */
[----:B------:R-:W-:-:S06]  /*0150*/  IMAD.MOV.U32 R4, RZ, RZ, R2 ;  /* 0x000000ffff047224 */ /* 0x000fcc00078e0002 */
[----:B------:R-:W-:-:S14]  /*0160*/  DSETP.GE.AND P0, PT, R4, UR6, PT ;  /* 0x0000000604007e2a */ /* 0x000fdc000bf06000 */
[----:B------:R-:W-:Y:S05]  /*0170*/  @!P0 BRA `(.L_x_1) ;  /* 0x0000000000e48947 */ /* 0x000fea0003800000 */
[----:B------:R-:W-:Y:S01]  /*0180*/  DADD R10, R4, R4 ;  /* 0x00000000040a7229 */ /* 0x000fe20000000004 */
[----:B------:R-:W-:Y:S01]  /*0190*/  UMOV UR6, 0xfefa39ef ;  /* 0xfefa39ef00067882 */ /* 0x000fe20000000000 */
[----:B------:R-:W-:Y:S01]  /*01a0*/  UMOV UR7, 0x3fe62e42 ;  /* 0x3fe62e4200077882 */ /* 0x000fe20000000000 */
[----:B------:R-:W-:Y:S01]  /*01b0*/  IMAD.MOV.U32 R12, RZ, RZ, -0x7649667 ;  /* 0xf89b6999ff0c7424 */ /* 0x000fe200078e00ff */
[----:B------:R-:W-:Y:S02]  /*01c0*/  MOV R13, 0x3e928a27 ;  /* 0x3e928a27000d7802 */ /* 0x000fe40000000f00 */
[----:B------:R-:W0:Y:S01]  /*01d0*/  F2F.F32.F64 R2, R10 ;  /* 0x0000000a00027310 */ /* 0x000e220000301000 */
[----:B------:R-:W-:Y:S01]  /*01e0*/  ISETP.GT.U32.AND P0, PT, R5, 0x40330fc1, PT ;  /* 0x40330fc10500780c */ /* 0x000fe20003f04070 */
[----:B0-----:R-:W-:-:S06]  /*01f0*/  FMUL R2, R2, 1.4426950216293334961 ;  /* 0x3fb8aa3b02027820 */ /* 0x001fcc0000400000 */
[----:B------:R-:W0:Y:S08]  /*0200*/  FRND R2, R2 ;  /* 0x0000000200027307 */ /* 0x000e300000201000 */
[----:B0-----:R0:W1:Y:S08]  /*0210*/  F2F.F64.F32 R8, R2 ;  /* 0x0000000200087310 */ /* 0x0010700000201800 */
[----:B0-----:R-:W0:Y:S01]  /*0220*/  MUFU.EX2 R2, R2 ;  /* 0x0000000200027308 */ /* 0x001e220000000800 */
[----:B-1----:R-:W-:Y:S01]  /*0230*/  DFMA R8, R8, -UR6, R10 ;  /* 0x8000000608087c2b */ /* 0x002fe2000800000a */
[----:B------:R-:W-:Y:S01]  /*0240*/  UMOV UR6, 0xa4741b81 ;  /* 0xa4741b8100067882 */ /* 0x000fe20000000000 */
[----:B------:R-:W-:-:S06]  /*0250*/  UMOV UR7, 0x3e5ae904 ;  /* 0x3e5ae90400077882 */ /* 0x000fcc0000000000 */
[C---:B------:R-:W-:Y:S01]  /*0260*/  DFMA R12, R8.reuse, UR6, R12 ;  /* 0x00000006080c7c2b */ /* 0x040fe2000800000c */
[----:B------:R-:W-:Y:S01]  /*0270*/  UMOV UR6, 0x15ff7e07 ;  /* 0x15ff7e0700067882 */ /* 0x000fe20000000000 */
[----:B------:R-:W-:Y:S01]  /*0280*/  UMOV UR7, 0x3ec71de7 ;  /* 0x3ec71de700077882 */ /* 0x000fe20000000000 */
[----:B0-----:R-:W0:Y:S05]  /*0290*/  F2F.F64.F32 R10, R2 ;  /* 0x00000002000a7310 */ /* 0x001e2a0000201800 */
[----:B------:R-:W-:Y:S01]  /*02a0*/  DFMA R12, R8, R12, UR6 ;  /* 0x00000006080c7e2b */ /* 0x000fe2000800000c */
[----:B------:R-:W-:Y:S01]  /*02b0*/  UMOV UR6, 0x6b0ac45a ;  /* 0x6b0ac45a00067882 */ /* 0x000fe20000000000 */
[----:B------:R-:W-:-:S06]  /*02c0*/  UMOV UR7, 0x3efa019a ;  /* 0x3efa019a00077882 */ /* 0x000fcc0000000000 */
[----:B------:R-:W-:Y:S01]  /*02d0*/  DFMA R12, R8, R12, UR6 ;  /* 0x00000006080c7e2b */ /* 0x000fe2000800000c */
[----:B------:R-:W-:Y:S01]  /*02e0*/  UMOV UR6, 0x17eed94f ;  /* 0x17eed94f00067882 */ /* 0x000fe20000000000 */
[----:B------:R-:W-:Y:S01]  /*02f0*/  UMOV UR7, 0x3f2a01a0 ;  /* 0x3f2a01a000077882 */ /* 0x000fe20000000000 */
[----:B0-----:R-:W-:-:S05]  /*0300*/  DADD R14, -R10, 1 ;  /* 0x3ff000000a0e7429 */ /* 0x001fca0000000100 */
[----:B------:R-:W-:Y:S01]  /*0310*/  DFMA R12, R8, R12, UR6 ;  /* 0x00000006080c7e2b */ /* 0x000fe2000800000c */
[----:B------:R-:W-:Y:S01]  /*0320*/  UMOV UR6, 0x17f2a71b ;  /* 0x17f2a71b00067882 */ /* 0x000fe20000000000 */
[----:B------:R-:W-:-:S06]  /*0330*/  UMOV UR7, 0x3f56c16c ;  /* 0x3f56c16c00077882 */ /* 0x000fcc0000000000 */
        /* <DEDUP_REMOVED lines=12> */
[----:B------:R-:W-:-:S08]  /*0400*/  DFMA R12, R8, R12, UR6 ;  /* 0x00000006080c7e2b */ /* 0x000fd0000800000c */
[----:B------:R-:W-:-:S08]  /*0410*/  DMUL R12, R8, R12 ;  /* 0x0000000c080c7228 */ /* 0x000fd00000000000 */
[----:B------:R-:W-:Y:S01]  /*0420*/  DFMA R12, R8, R12, R8 ;  /* 0x0000000c080c722b */ /* 0x000fe20000000008 */
[----:B------:R-:W-:-:S07]  /*0430*/  IMAD.MOV.U32 R8, RZ, RZ, RZ ;  /* 0x000000ffff087224 */ /* 0x000fce00078e00ff */
[----:B------:R-:W-:-:S08]  /*0440*/  DFMA R12, -R12, R10, R14 ;  /* 0x0000000a0c0c722b */ /* 0x000fd0000000010e */
[----:B------:R-:W-:-:S06]  /*0450*/  DADD R12, -R12, 2 ;  /* 0x400000000c0c7429 */ /* 0x000fcc0000000100 */
[----:B------:R-:W0:Y:S02]  /*0460*/  MUFU.RCP64H R9, R13 ;  /* 0x0000000d00097308 */ /* 0x000e240000001800 */
[----:B0-----:R-:W-:-:S08]  /*0470*/  DFMA R10, -R12, R8, 1 ;  /* 0x3ff000000c0a742b */ /* 0x001fd00000000108 */
[----:B------:R-:W-:-:S08]  /*0480*/  DFMA R10, R10, R10, R10 ;  /* 0x0000000a0a0a722b */ /* 0x000fd0000000000a */
[----:B------:R-:W-:Y:S01]  /*0490*/  DFMA R10, R8, R10, R8 ;  /* 0x0000000a080a722b */ /* 0x000fe20000000008 */
[----:B------:R-:W-:Y:S01]  /*04a0*/  IMAD.MOV.U32 R8, RZ, RZ, 0x0 ;  /* 0x00000000ff087424 */ /* 0x000fe200078e00ff */
[----:B------:R-:W-:-:S06]  /*04b0*/  MOV R9, 0x40000000 ;  /* 0x4000000000097802 */ /* 0x000fcc0000000f00 */
[----:B------:R-:W-:-:S10]  /*04c0*/  DFMA R10, R10, -R8, 1 ;  /* 0x3ff000000a0a742b */ /* 0x000fd40000000808 */
[----:B------:R-:W-:Y:S02]  /*04d0*/  FSEL R2, R11, 1.875, !P0 ;  /* 0x3ff000000b027808 */ /* 0x000fe40004000000 */
[----:B------:R-:W-:Y:S02]  /*04e0*/  FSEL R4, R10, RZ, !P0 ;  /* 0x000000ff0a047208 */ /* 0x000fe40004000000 */
[----:B------:R-:W-:Y:S01]  /*04f0*/  LOP3.LUT R5, R2, 0x80000000, R3, 0xb8, !PT ;  /* 0x8000000002057812 */ /* 0x000fe200078eb803 */
[----:B------:R-:W-:Y:S06]  /*0500*/  BRA `(.L_x_2) ;  /* 0x00000000008c7947 */ /* 0x000fec0003800000 */
.L_x_1:
[----:B------:R-:W-:Y:S01]  /*0510*/  DMUL R4, R2, R2 ;  /* 0x0000000202047228 */ /* 0x000fe20000000000 */
[----:B------:R-:W-:Y:S01]  /*0520*/  IMAD.MOV.U32 R8, RZ, RZ, 0x420afc3d ;  /* 0x420afc3dff087424 */ /* 0x000fe200078e00ff */
[----:B------:R-:W-:Y:S01]  /*0530*/  UMOV UR6, 0xe2f5e964 ;  /* 0xe2f5e96400067882 */ /* 0x000fe20000000000 */
[----:B------:R-:W-:Y:S01]  /*0540*/  IMAD.MOV.U32 R9, RZ, RZ, 0x3f14359f ;  /* 0x3f14359fff097424 */ /* 0x000fe200078e00ff */
[----:B------:R-:W-:-:S05]  /*0550*/  UMOV UR7, 0x3ef0bc46 ;  /* 0x3ef0bc4600077882 */ /* 0x000fca0000000000 */
[----:B------:R-:W-:Y:S01]  /*0560*/  DFMA R8, R4, -UR6, R8 ;  /* 0x8000000604087c2b */ /* 0x000fe20008000008 */
[----:B------:R-:W-:Y:S01]  /*0570*/  UMOV UR6, 0x728c5d84 ;  /* 0x728c5d8400067882 */ /* 0x000fe20000000000 */
[----:B------:R-:W-:-:S06]  /*0580*/  UMOV UR7, 0x3f2df9f0 ;  /* 0x3f2df9f000077882 */ /* 0x000fcc0000000000 */
[----:B------:R-:W-:Y:S01]  /*0590*/  DFMA R8, R4, R8, -UR6 ;  /* 0x8000000604087e2b */ /* 0x000fe20008000008 */
[----:B------:R-:W-:Y:S01]  /*05a0*/  UMOV UR6, 0xcec4f033 ;  /* 0xcec4f03300067882 */ /* 0x000fe20000000000 */
[----:B------:R-:W-:-:S06]  /*05b0*/  UMOV UR7, 0x3f4337d1 ;  /* 0x3f4337d100077882 */ /* 0x000fcc0000000000 */
[----:B------:R-:W-:Y:S01]  /*05c0*/  DFMA R8, R4, R8, UR6 ;  /* 0x0000000604087e2b */ /* 0x000fe20008000008 */
        /* <DEDUP_REMOVED lines=20> */
[----:B------:R-:W-:-:S08]  /*0710*/  DFMA R8, R4, R8, -UR6 ;  /* 0x8000000604087e2b */ /* 0x000fd00008000008 */
[----:B------:R-:W-:-:S08]  /*0720*/  DFMA R4, R4, R8, RZ ;  /* 0x000000080404722b */ /* 0x000fd000000000ff */
[----:B------:R-:W-:-:S11]  /*0730*/  DFMA R4, R2, R4, R2 ;  /* 0x000000040204722b */ /* 0x000fd60000000002 */
.L_x_2:
[----:B------:R-:W-:Y:S05]  /*0740*/  BSYNC.RECONVERGENT B0 ;  /* 0x0000000000007941 */ /* 0x000fea0003800200 */
.L_x_0:
[----:B------:R-:W0:Y:S01]  /*0750*/  MUFU.RCP64H R3, 5 ;  /* 0x4014000000037908 */ /* 0x000e220000001800 */
[----:B------:R-:W-:Y:S01]  /*0760*/  MOV R10, 0x0 ;  /* 0x00000000000a7802 */ /* 0x000fe20000000f00 */
[----:B------:R-:W-:Y:S01]  /*0770*/  IMAD.MOV.U32 R11, RZ, RZ, 0x40140000 ;  /* 0x40140000ff0b7424 */ /* 0x000fe200078e00ff */
[----:B------:R-:W-:Y:S01]  /*0780*/  BSSY.RECONVERGENT B0, `(.L_x_3) ;  /* 0x000004f000007945 */ /* 0x000fe20003800200 */
[----:B------:R-:W-:-:S04]  /*0790*/  IMAD.MOV.U32 R2, RZ, RZ, 0x1 ;  /* 0x00000001ff027424 */ /* 0x000fc800078e00ff */
[----:B------:R-:W1:Y:S02]  /*07a0*/  F2F.F32.F64 R4, R4 ;  /* 0x0000000400047310 */ /* 0x000e640000301000 */
[----:B0-----:R-:W-:Y:S01]  /*07b0*/  DFMA R8, R2, -R10, 1 ;  /* 0x3ff000000208742b */ /* 0x001fe2000000080a */
[----:B-1----:R-:W-:-:S07]  /*07c0*/  FSETP.NEU.AND P0, PT, R4, 1, PT ;  /* 0x3f8000000400780b */ /* 0x002fce0003f0d000 */
[----:B------:R-:W-:-:S08]  /*07d0*/  DFMA R8, R8, R8, R8 ;  /* 0x000000080808722b */ /* 0x000fd00000000008 */
[----:B------:R-:W-:-:S08]  /*07e0*/  DFMA R8, R2, R8, R2 ;  /* 0x000000080208722b */ /* 0x000fd00000000002 */
[----:B------:R-:W-:-:S08]  /*07f0*/  DFMA R2, R8, -R10, 1 ;  /* 0x3ff000000802742b */ /* 0x000fd0000000080a */
[----:B------:R-:W-:-:S08]  /*0800*/  DFMA R2, R8, R2, R8 ;  /* 0x000000020802722b */ /* 0x000fd00000000008 */
[----:B------:R-:W-:-:S08]  /*0810*/  DMUL R8, R6, R2 ;  /* 0x0000000206087228 */ /* 0x000fd00000000000 */
[----:B------:R-:W-:-:S08]  /*0820*/  DFMA R10, R8, -5, R6 ;  /* 0xc0140000080a782b */ /* 0x000fd00000000006 */
[----:B------:R-:W-:Y:S01]  /*0830*/  DFMA R2, R2, R10, R8 ;  /* 0x0000000a0202722b */ /* 0x000fe20000000008 */
[----:B------:R-:W-:Y:S01]  /*0840*/  MOV R8, 0x3f800000 ;  /* 0x3f80000000087802 */ /* 0x000fe20000000f00 */
[----:B------:R-:W-:Y:S09]  /*0850*/  @!P0 BRA `(.L_x_4) ;  /* 0x0000000400048947 */ /* 0x000ff20003800000 */
[----:B------:R-:W-:-:S13]  /*0860*/  FSETP.NAN.AND P0, PT, |R4|, |R4|, PT ;  /* 0x400000040400720b */ /* 0x000fda0003f08200 */
[----:B------:R-:W-:Y:S01]  /*0870*/  @P0 FADD R8, R4, 2 ;  /* 0x4000000004080421 */ /* 0x000fe20000000000 */
[----:B------:R-:W-:Y:S06]  /*0880*/  @P0 BRA `(.L_x_4) ;  /* 0x0000000000f80947 */ /* 0x000fec0003800000 */
[C---:B------:R-:W-:Y:S01]  /*0890*/  FMUL R5, |R4|.reuse, 16777216 ;  /* 0x4b80000004057820 */ /* 0x040fe20000400200 */
[----:B------:R-:W-:Y:S01]  /*08a0*/  FSETP.GEU.AND P0, PT, |R4|, 1.175494350822287508e-38, PT ;  /* 0x008000000400780b */ /* 0x000fe20003f0e200 */
[----:B------:R-:W-:-:S03]  /*08b0*/  IMAD.MOV.U32 R15, RZ, RZ, 0x3a2c32e4 ;  /* 0x3a2c32e4ff0f7424 */ /* 0x000fc600078e00ff */
[----:B------:R-:W-:-:S05]  /*08c0*/  FSEL R5, R5, |R4|, !P0 ;  /* 0x4000000405057208 */ /* 0x000fca0004000000 */
[----:B------:R-:W-:-:S05]  /*08d0*/  VIADD R8, R5, 0xc0cafb0d ;  /* 0xc0cafb0d05087836 */ /* 0x000fca0000000000 */
[----:B------:R-:W-:-:S04]  /*08e0*/  LOP3.LUT R8, R8, 0xff800000, RZ, 0xc0, !PT ;  /* 0xff80000008087812 */ /* 0x000fc800078ec0ff */
[-C--:B------:R-:W-:Y:S02]  /*08f0*/  IADD3 R5, PT, PT, R5, -R8.reuse, RZ ;  /* 0x8000000805057210 */ /* 0x080fe40007ffe0ff */
[----:B------:R-:W-:-:S03]  /*0900*/  I2FP.F32.S32 R8, R8 ;  /* 0x0000000800087245 */ /* 0x000fc60000201400 */
[C---:B------:R-:W-:Y:S01]  /*0910*/  FADD R10, R5.reuse, 1 ;  /* 0x3f800000050a7421 */ /* 0x040fe20000000000 */
[----:B------:R-:W-:Y:S01]  /*0920*/  FADD R9, R5, -1 ;  /* 0xbf80000005097421 */ /* 0x000fe20000000000 */
[----:B------:R-:W-:Y:S02]  /*0930*/  FSEL R5, RZ, -24, P0 ;  /* 0xc1c00000ff057808 */ /* 0x000fe40000000000 */
[----:B------:R-:W-:Y:S01]  /*0940*/  FSETP.NEU.AND P0, PT, |R4|, +INF , PT ;  /* 0x7f8000000400780b */ /* 0x000fe20003f0d200 */
[----:B------:R-:W-:Y:S01]  /*0950*/  FADD R11, R9, R9 ;  /* 0x00000009090b7221 */ /* 0x000fe20000000000 */
[----:B------:R-:W0:Y:S01]  /*0960*/  MUFU.RCP R10, R10 ;  /* 0x0000000a000a7308 */ /* 0x000e220000001000 */
[----:B------:R-:W-:Y:S01]  /*0970*/  FFMA R8, R8, 1.1920928955078125e-07, R5 ;  /* 0x3400000008087823 */ /* 0x000fe20000000005 */
[----:B------:R-:W-:-:S13]  /*0980*/  FSETP.NEU.AND P0, PT, R4, RZ, P0 ;  /* 0x000000ff0400720b */ /* 0x000fda000070d000 */
[----:B------:R-:W-:Y:S01]  /*0990*/  @!P0 FADD R4, R4, R4 ;  /* 0x0000000404048221 */ /* 0x000fe20000000000 */
[----:B0-----:R-:W-:-:S04]  /*09a0*/  FMUL R11, R10, R11 ;  /* 0x0000000b0a0b7220 */ /* 0x001fc80000400000 */
[----:B------:R-:W-:Y:S01]  /*09b0*/  FADD R13, R9, -R11 ;  /* 0x8000000b090d7221 */ /* 0x000fe20000000000 */
[C---:B------:R-:W-:Y:S01]  /*09c0*/  FMUL R12, R11.reuse, R11 ;  /* 0x0000000b0b0c7220 */ /* 0x040fe20000400000 */
[----:B------:R-:W-:Y:S02]  /*09d0*/  FFMA R5, R11, 1.4426950216293334961, R8 ;  /* 0x3fb8aa3b0b057823 */ /* 0x000fe40000000008 */
[----:B------:R-:W-:Y:S01]  /*09e0*/  FADD R14, R13, R13 ;  /* 0x0000000d0d0e7221 */ /* 0x000fe20000000000 */
[----:B------:R-:W-:Y:S01]  /*09f0*/  FFMA R13, R12, R15, 0.0032181653659790754318 ;  /* 0x3b52e7db0c0d7423 */ /* 0x000fe2000000000f */
[----:B------:R-:W-:Y:S02]  /*0a00*/  FADD R8, R8, -R5 ;  /* 0x8000000508087221 */ /* 0x000fe40000000000 */
[----:B------:R-:W-:Y:S01]  /*0a10*/  FFMA R9, R9, -R11, R14 ;  /* 0x8000000b09097223 */ /* 0x000fe2000000000e */
[----:B------:R-:W-:Y:S01]  /*0a20*/  FFMA R13, R12, R13, 0.018033718690276145935 ;  /* 0x3c93bb730c0d7423 */ /* 0x000fe2000000000d */
[----:B------:R-:W-:-:S02]  /*0a30*/  FFMA R8, R11, 1.4426950216293334961, R8 ;  /* 0x3fb8aa3b0b087823 */ /* 0x000fc40000000008 */
[----:B------:R-:W-:Y:S01]  /*0a40*/  FMUL R9, R10, R9 ;  /* 0x000000090a097220 */ /* 0x000fe20000400000 */
[----:B------:R-:W-:-:S03]  /*0a50*/  FFMA R13, R12, R13, 0.12022458761930465698 ;  /* 0x3df6384f0c0d7423 */ /* 0x000fc6000000000d */
[----:B------:R-:W-:Y:S01]  /*0a60*/  FFMA R8, R9, 1.4426950216293334961, R8 ;  /* 0x3fb8aa3b09087823 */ /* 0x000fe20000000008 */
[----:B------:R-:W-:-:S03]  /*0a70*/  FMUL R12, R12, R13 ;  /* 0x0000000d0c0c7220 */ /* 0x000fc60000400000 */
[----:B------:R-:W-:Y:S01]  /*0a80*/  FFMA R10, R11, 1.9251366722983220825e-08, R8 ;  /* 0x32a55e340b0a7823 */ /* 0x000fe20000000008 */
[----:B------:R-:W-:-:S04]  /*0a90*/  FMUL R8, R12, 3 ;  /* 0x404000000c087820 */ /* 0x000fc80000400000 */
[----:B------:R-:W-:-:S04]  /*0aa0*/  FFMA R9, R9, R8, R10 ;  /* 0x0000000809097223 */ /* 0x000fc8000000000a */
[----:B------:R-:W-:-:S04]  /*0ab0*/  FFMA R12, R11, R12, R9 ;  /* 0x0000000c0b0c7223 */ /* 0x000fc80000000009 */
[----:B------:R-:W-:-:S04]  /*0ac0*/  FADD R8, R5, R12 ;  /* 0x0000000c05087221 */ /* 0x000fc80000000000 */
[----:B------:R-:W-:Y:S01]  /*0ad0*/  FMUL R9, R8, 2 ;  /* 0x4000000008097820 */ /* 0x000fe20000400000 */
[----:B------:R-:W-:-:S03]  /*0ae0*/  FADD R5, -R5, R8 ;  /* 0x0000000805057221 */ /* 0x000fc60000000100 */
[----:B------:R-:W0:Y:S01]  /*0af0*/  FRND R10, R9 ;  /* 0x00000009000a7307 */ /* 0x000e220000201000 */
[----:B------:R-:W-:Y:S01]  /*0b00*/  FADD R5, R12, -R5 ;  /* 0x800000050c057221 */ /* 0x000fe20000000000 */
[----:B------:R-:W-:Y:S01]  /*0b10*/  FFMA R8, R8, 2, -R9 ;  /* 0x4000000008087823 */ /* 0x000fe20000000809 */
[----:B------:R-:W-:Y:S01]  /*0b20*/  HFMA2 R12, -RZ, RZ, 0.64013671875, -15.109375 ;  /* 0x391fcb8eff0c7431 */ /* 0x000fe200000001ff */
[----:B------:R-:W-:Y:S02]  /*0b30*/  FSETP.GT.AND P2, PT, |R9|, 152, PT ;  /* 0x431800000900780b */ /* 0x000fe40003f44200 */
[----:B------:R-:W-:Y:S02]  /*0b40*/  FFMA R8, R5, 2, R8 ;  /* 0x4000000005087823 */ /* 0x000fe40000000008 */
[----:B------:R-:W1:Y:S01]  /*0b50*/  F2I.NTZ R11, R9 ;  /* 0x00000009000b7305 */ /* 0x000e620000203100 */
[----:B0-----:R-:W-:Y:S01]  /*0b60*/  FADD R5, R9, -R10 ;  /* 0x8000000a09057221 */ /* 0x001fe20000000000 */
[----:B------:R-:W-:-:S03]  /*0b70*/  FSETP.GT.AND P1, PT, R10, RZ, PT ;  /* 0x000000ff0a00720b */ /* 0x000fc60003f24000 */
[----:B------:R-:W-:-:S04]  /*0b80*/  FADD R5, R5, R8 ;  /* 0x0000000805057221 */ /* 0x000fc80000000000 */
[----:B------:R-:W-:-:S04]  /*0b90*/  FFMA R8, R5, R12, 0.0013391353422775864601 ;  /* 0x3aaf85ed05087423 */ /* 0x000fc8000000000c */
[----:B------:R-:W-:-:S04]  /*0ba0*/  FFMA R8, R5, R8, 0.0096188392490148544312 ;  /* 0x3c1d985605087423 */ /* 0x000fc80000000008 */
[----:B------:R-:W-:-:S04]  /*0bb0*/  FFMA R8, R5, R8, 0.055503588169813156128 ;  /* 0x3d6357bb05087423 */ /* 0x000fc80000000008 */
[----:B------:R-:W-:Y:S01]  /*0bc0*/  FFMA R10, R5, R8, 0.24022644758224487305 ;  /* 0x3e75fdec050a7423 */ /* 0x000fe20000000008 */
[----:B------:R-:W-:Y:S02]  /*0bd0*/  SEL R8, RZ, 0x83000000, P1 ;  /* 0x83000000ff087807 */ /* 0x000fe40000800000 */
[----:B------:R-:W-:Y:S01]  /*0be0*/  FSETP.GEU.AND P1, PT, R9, RZ, PT ;  /* 0x000000ff0900720b */ /* 0x000fe20003f2e000 */
[----:B------:R-:W-:Y:S01]  /*0bf0*/  FFMA R12, R5, R10, 0.69314718246459960938 ;  /* 0x3f317218050c7423 */ /* 0x000fe2000000000a */
[----:B-1----:R-:W-:Y:S01]  /*0c00*/  LEA R11, R11, -R8, 0x17 ;  /* 0x800000080b0b7211 */ /* 0x002fe200078eb8ff */
[----:B------:R-:W-:Y:S01]  /*0c10*/  VIADD R10, R8, 0x7f000000 ;  /* 0x7f000000080a7836 */ /* 0x000fe20000000000 */
[----:B------:R-:W-:Y:S01]  /*0c20*/  FSEL R8, RZ, +INF , !P1 ;  /* 0x7f800000ff087808 */ /* 0x000fe20004800000 */
[----:B------:R-:W-:-:S04]  /*0c30*/  FFMA R5, R5, R12, 1 ;  /* 0x3f80000005057423 */ /* 0x000fc8000000000c */
[----:B------:R-:W-:-:S04]  /*0c40*/  FMUL R10, R10, R5 ;  /* 0x000000050a0a7220 */ /* 0x000fc80000400000 */
[----:B------:R-:W-:Y:S01]  /*0c50*/  @!P2 FMUL R8, R11, R10 ;  /* 0x0000000a0b08a220 */ /* 0x000fe20000400000 */
[----:B------:R-:W-:-:S07]  /*0c60*/  @!P0 LOP3.LUT R8, R4, 0x7fffffff, RZ, 0xc0, !PT ;  /* 0x7fffffff04088812 */ /* 0x000fce00078ec0ff */
.L_x_4:
[----:B------:R-:W-:Y:S05]  /*0c70*/  BSYNC.RECONVERGENT B0 ;  /* 0x0000000000007941 */ /* 0x000fea0003800200 */
.L_x_3:
[----:B------:R-:W-:Y:S01]  /*0c80*/  FFMA R9, RZ, 2.3125, R3 ;  /* 0x40140000ff097823 */ /* 0x000fe20000000003 */
[----:B------:R-:W0:Y:S01]  /*0c90*/  F2F.F64.F32 R4, R8 ;  /* 0x0000000800047310 */ /* 0x000e220000201800 */
[----:B------:R-:W-:Y:S01]  /*0ca0*/  FSETP.GEU.AND P1, PT, |R7|, 6.5827683646048100446e-37, PT ;  /* 0x036000000700780b */ /* 0x000fe20003f2e200 */
[----:B------:R-:W-:Y:S02]  /*0cb0*/  BSSY.RECONVERGENT B0, `(.L_x_5) ;  /* 0x0000006000007945 */ /* 0x000fe40003800200 */
[----:B------:R-:W-:Y:S01]  /*0cc0*/  FSETP.GT.AND P0, PT, |R9|, 1.469367938527859385e-39, PT ;  /* 0x001000000900780b */ /* 0x000fe20003f04200 */
[----:B0-----:R-:W-:-:S12]  /*0cd0*/  DADD R4, R4, 1 ;  /* 0x3ff0000004047429 */ /* 0x001fd80000000000 */
[----:B------:R-:W-:Y:S05]  /*0ce0*/  @P0 BRA P1, `(.L_x_6) ;  /* 0x0000000000080947 */ /* 0x000fea0000800000 */
[----:B------:R-:W-:-:S07]  /*0cf0*/  MOV R8, 0xd10 ;  /* 0x00000d1000087802 */ /* 0x000fce0000000f00 */
[----:B------:R-:W-:Y:S05]  /*0d00*/  CALL.REL.NOINC `($__internal_0_$__cuda_sm20_div_rn_f64_full) ;  /* 0x0000000000207944 */ /* 0x000fea0003c00000 */
.L_x_6:
[----:B------:R-:W-:Y:S05]  /*0d10*/  BSYNC.RECONVERGENT B0 ;  /* 0x0000000000007941 */ /* 0x000fea0003800200 */
.L_x_5:
[----:B------:R-:W-:Y:S01]  /*0d20*/  DFMA R4, R4, R2, 1 ;  /* 0x3ff000000404742b */ /* 0x000fe20000000002 */
[----:B------:R-:W0:Y:S07]  /*0d30*/  LDC.64 R2, c[0x0][0x388] ;  /* 0x0000e200ff027b82 */ /* 0x000e2e0000000a00 */
[----:B------:R-:W-:-:S10]  /*0d40*/  DMUL R4, R4, 0.5 ;  /* 0x3fe0000004047828 */ /* 0x000fd40000000000 */
[----:B------:R-:W1:Y:S01]  /*0d50*/  F2F.F32.F64 R5, R4 ;  /* 0x0000000400057310 */ /* 0x000e620000301000 */
[----:B0-----:R-:W-:-:S05]  /*0d60*/  IMAD.WIDE R2, R0, 0x4, R2 ;  /* 0x0000000400027825 */ /* 0x001fca00078e0202 */
[----:B-1----:R-:W-:Y:S01]  /*0d70*/  STG.E desc[UR4][R2.64], R5 ;  /* 0x0000000502007986 */ /* 0x002fe2000c101904 */
[----:B------:R-:W-:Y:S05]  /*0d80*/  EXIT ;  /* 0x000000000000794d */ /* 0x000fea0003800000 */
        .weak           $__internal_0_$__cuda_sm20_div_rn_f64_full
        .type           $__internal_0_$__cuda_sm20_div_rn_f64_full,@function
        .size           $__internal_0_$__cuda_sm20_div_rn_f64_full,(.L_x_12 - $__internal_0_$__cuda_sm20_div_rn_f64_full)
$__internal_0_$__cuda_sm20_div_rn_f64_full:
[----:B------:R-:W-:Y:S01]  /*0d90*/  MOV R3, 0x3ff40000 ;  /* 0x3ff4000000037802 */ /* 0x000fe20000000f00 */
[----:B------:R-:W-:Y:S01]  /*0da0*/  IMAD.MOV.U32 R2, RZ, RZ, 0x0 ;  /* 0x00000000ff027424 */ /* 0x000fe200078e00ff */
[C---:B------:R-:W-:Y:S01]  /*0db0*/  FSETP.GEU.AND P1, PT, |R7|.reuse, 1.469367938527859385e-39, PT ;  /* 0x001000000700780b */ /* 0x040fe20003f2e200 */
[----:B------:R-:W-:Y:S01]  /*0dc0*/  IMAD.MOV.U32 R10, RZ, RZ, 0x1 ;  /* 0x00000001ff0a7424 */ /* 0x000fe200078e00ff */
[----:B------:R-:W0:Y:S01]  /*0dd0*/  MUFU.RCP64H R11, R3 ;  /* 0x00000003000b7308 */ /* 0x000e220000001800 */
[----:B------:R-:W-:Y:S01]  /*0de0*/  LOP3.LUT R9, R7, 0x7ff00000, RZ, 0xc0, !PT ;  /* 0x7ff0000007097812 */ /* 0x000fe200078ec0ff */
[----:B------:R-:W-:Y:S01]  /*0df0*/  BSSY.RECONVERGENT B1, `(.L_x_7) ;  /* 0x0000045000017945 */ /* 0x000fe20003800200 */
[----:B------:R-:W-:Y:S02]  /*0e00*/  MOV R15, 0x1ca00000 ;  /* 0x1ca00000000f7802 */ /* 0x000fe40000000f00 */
[----:B------:R-:W-:Y:S01]  /*0e10*/  ISETP.GE.U32.AND P0, PT, R9, 0x40100000, PT ;  /* 0x401000000900780c */ /* 0x000fe20003f06070 */
[----:B------:R-:W-:Y:S01]  /*0e20*/  IMAD.MOV.U32 R20, RZ, RZ, R9 ;  /* 0x000000ffff147224 */ /* 0x000fe200078e0009 */
[----:B------:R-:W-:-:S02]  /*0e30*/  MOV R21, 0x40100000 ;  /* 0x4010000000157802 */ /* 0x000fc40000000f00 */
[----:B------:R-:W-:Y:S02]  /*0e40*/  SEL R15, R15, 0x63400000, !P0 ;  /* 0x634000000f0f7807 */ /* 0x000fe40004000000 */
[----:B------:R-:W-:Y:S01]  /*0e50*/  IADD3 R22, PT, PT, R21, -0x1, RZ ;  /* 0xffffffff15167810 */ /* 0x000fe20007ffe0ff */
[----:B0-----:R-:W-:-:S08]  /*0e60*/  DFMA R12, R10, -R2, 1 ;  /* 0x3ff000000a0c742b */ /* 0x001fd00000000802 */
[----:B------:R-:W-:-:S08]  /*0e70*/  DFMA R12, R12, R12, R12 ;  /* 0x0000000c0c0c722b */ /* 0x000fd0000000000c */
[----:B------:R-:W-:Y:S01]  /*0e80*/  DFMA R16, R10, R12, R10 ;  /* 0x0000000c0a10722b */ /* 0x000fe2000000000a */
[C-C-:B------:R-:W-:Y:S01]  /*0e90*/  @!P1 LOP3.LUT R12, R15.reuse, 0x80000000, R7.reuse, 0xf8, !PT ;  /* 0x800000000f0c9812 */ /* 0x140fe200078ef807 */
[----:B------:R-:W-:Y:S01]  /*0ea0*/  IMAD.MOV.U32 R10, RZ, RZ, R6 ;  /* 0x000000ffff0a7224 */ /* 0x000fe200078e0006 */
[----:B------:R-:W-:Y:S02]  /*0eb0*/  LOP3.LUT R11, R15, 0x800fffff, R7, 0xf8, !PT ;  /* 0x800fffff0f0b7812 */ /* 0x000fe400078ef807 */
[----:B------:R-:W-:Y:S02]  /*0ec0*/  @!P1 LOP3.LUT R13, R12, 0x100000, RZ, 0xfc, !PT ;  /* 0x001000000c0d9812 */ /* 0x000fe400078efcff */
[----:B------:R-:W-:Y:S01]  /*0ed0*/  @!P1 MOV R12, RZ ;  /* 0x000000ff000c9202 */ /* 0x000fe20000000f00 */
[----:B------:R-:W-:-:S05]  /*0ee0*/  DFMA R18, R16, -R2, 1 ;  /* 0x3ff000001012742b */ /* 0x000fca0000000802 */
[----:B------:R-:W-:-:S03]  /*0ef0*/  @!P1 DFMA R10, R10, 2, -R12 ;  /* 0x400000000a0a982b */ /* 0x000fc6000000080c */
[----:B------:R-:W-:-:S07]  /*0f00*/  DFMA R12, R16, R18, R16 ;  /* 0x00000012100c722b */ /* 0x000fce0000000010 */
[----:B------:R-:W-:Y:S01]  /*0f10*/  @!P1 LOP3.LUT R20, R11, 0x7ff00000, RZ, 0xc0, !PT ;  /* 0x7ff000000b149812 */ /* 0x000fe200078ec0ff */
[----:B------:R-:W-:-:S04]  /*0f20*/  DMUL R18, R12, R10 ;  /* 0x0000000a0c127228 */ /* 0x000fc80000000000 */
[----:B------:R-:W-:-:S04]  /*0f30*/  VIADD R14, R20, 0xffffffff ;  /* 0xffffffff140e7836 */ /* 0x000fc80000000000 */
[----:B------:R-:W-:Y:S01]  /*0f40*/  DFMA R16, R18, -R2, R10 ;  /* 0x800000021210722b */ /* 0x000fe2000000000a */
[----:B------:R-:W-:-:S04]  /*0f50*/  ISETP.GT.U32.AND P0, PT, R14, 0x7feffffe, PT ;  /* 0x7feffffe0e00780c */ /* 0x000fc80003f04070 */
[----:B------:R-:W-:-:S03]  /*0f60*/  ISETP.GT.U32.OR P0, PT, R22, 0x7feffffe, P0 ;  /* 0x7feffffe1600780c */ /* 0x000fc60000704470 */
[----:B------:R-:W-:-:S10]  /*0f70*/  DFMA R12, R12, R16, R18 ;  /* 0x000000100c0c722b */ /* 0x000fd40000000012 */
[----:B------:R-:W-:Y:S05]  /*0f80*/  @P0 BRA `(.L_x_8) ;  /* 0x0000000000680947 */ /* 0x000fea0003800000 */
[----:B------:R-:W-:-:S05]  /*0f90*/  IMAD.MOV.U32 R6, RZ, RZ, 0x40100000 ;  /* 0x40100000ff067424 */ /* 0x000fca00078e00ff */
[----:B------:R-:W-:-:S04]  /*0fa0*/  VIADDMNMX R9, R9, -R6, 0xb9600000, !PT ;  /* 0xb960000009097446 */ /* 0x000fc80007800906 */
[----:B------:R-:W-:-:S04]  /*0fb0*/  VIMNMX R6, PT, PT, R9, 0x46a00000, PT ;  /* 0x46a0000009067848 */ /* 0x000fc80003fe0100 */
[----:B------:R-:W-:Y:S02]  /*0fc0*/  IADD3 R9, PT, PT, -R15, R6, RZ ;  /* 0x000000060f097210 */ /* 0x000fe40007ffe1ff */
[----:B------:R-:W-:-:S03]  /*0fd0*/  MOV R6, RZ ;  /* 0x000000ff00067202 */ /* 0x000fc60000000f00 */
[----:B------:R-:W-:-:S06]  /*0fe0*/  VIADD R7, R9, 0x7fe00000 ;  /* 0x7fe0000009077836 */ /* 0x000fcc0000000000 */
[----:B------:R-:W-:-:S10]  /*0ff0*/  DMUL R14, R12, R6 ;  /* 0x000000060c0e7228 */ /* 0x000fd40000000000 */
[----:B------:R-:W-:-:S13]  /*1000*/  FSETP.GTU.AND P0, PT, |R15|, 1.469367938527859385e-39, PT ;  /* 0x001000000f00780b */ /* 0x000fda0003f0c200 */
[----:B------:R-:W-:Y:S05]  /*1010*/  @P0 BRA `(.L_x_9) ;  /* 0x0000000000880947 */ /* 0x000fea0003800000 */
[----:B------:R-:W-:Y:S01]  /*1020*/  DFMA R2, R12, -R2, R10 ;  /* 0x800000020c02722b */ /* 0x000fe2000000000a */
[----:B------:R-:W-:-:S09]  /*1030*/  IMAD.MOV.U32 R6, RZ, RZ, RZ ;  /* 0x000000ffff067224 */ /* 0x000fd200078e00ff */
[C---:B------:R-:W-:Y:S02]  /*1040*/  FSETP.NEU.AND P0, PT, R3.reuse, RZ, PT ;  /* 0x000000ff0300720b */ /* 0x040fe40003f0d000 */
[----:B------:R-:W-:-:S04]  /*1050*/  LOP3.LUT R2, R3, 0x40140000, RZ, 0x3c, !PT ;  /* 0x4014000003027812 */ /* 0x000fc800078e3cff */
[----:B------:R-:W-:-:S04]  /*1060*/  LOP3.LUT R11, R2, 0x80000000, RZ, 0xc0, !PT ;  /* 0x80000000020b7812 */ /* 0x000fc800078ec0ff */
[----:B------:R-:W-:-:S03]  /*1070*/  LOP3.LUT R7, R11, R7, RZ, 0xfc, !PT ;  /* 0x000000070b077212 */ /* 0x000fc600078efcff */
[----:B------:R-:W-:Y:S05]  /*1080*/  @!P0 BRA `(.L_x_9) ;  /* 0x00000000006c8947 */ /* 0x000fea0003800000 */
[C---:B------:R-:W-:Y:S01]  /*1090*/  IADD3 R3, PT, PT, -R9.reuse, RZ, RZ ;  /* 0x000000ff09037210 */ /* 0x040fe20007ffe1ff */
[----:B------:R-:W-:Y:S01]  /*10a0*/  IMAD.MOV.U32 R2, RZ, RZ, RZ ;  /* 0x000000ffff027224 */ /* 0x000fe200078e00ff */
[----:B------:R-:W-:Y:S01]  /*10b0*/  DMUL.RP R6, R12, R6 ;  /* 0x000000060c067228 */ /* 0x000fe20000008000 */
[----:B------:R-:W-:-:S04]  /*10c0*/  IADD3 R9, PT, PT, -R9, -0x43300000, RZ ;  /* 0xbcd0000009097810 */ /* 0x000fc80007ffe1ff */
[----:B------:R-:W-:-:S05]  /*10d0*/  DFMA R2, R14, -R2, R12 ;  /* 0x800000020e02722b */ /* 0x000fca000000000c */
[----:B------:R-:W-:-:S05]  /*10e0*/  LOP3.LUT R11, R7, R11, RZ, 0x3c, !PT ;  /* 0x0000000b070b7212 */ /* 0x000fca00078e3cff */
[----:B------:R-:W-:-:S04]  /*10f0*/  FSETP.NEU.AND P0, PT, |R3|, R9, PT ;  /* 0x000000090300720b */ /* 0x000fc80003f0d200 */
[----:B------:R-:W-:Y:S02]  /*1100*/  FSEL R14, R6, R14, !P0 ;  /* 0x0000000e060e7208 */ /* 0x000fe40004000000 */
[----:B------:R-:W-:Y:S01]  /*1110*/  FSEL R15, R11, R15, !P0 ;  /* 0x0000000f0b0f7208 */ /* 0x000fe20004000000 */
[----:B------:R-:W-:Y:S06]  /*1120*/  BRA `(.L_x_9) ;  /* 0x0000000000447947 */ /* 0x000fec0003800000 */
.L_x_8:
[----:B------:R-:W-:-:S14]  /*1130*/  DSETP.NAN.AND P0, PT, R6, R6, PT ;  /* 0x000000060600722a */ /* 0x000fdc0003f08000 */
[----:B------:R-:W-:Y:S05]  /*1140*/  @P0 BRA `(.L_x_10) ;  /* 0x0000000000340947 */ /* 0x000fea0003800000 */
[----:B------:R-:W-:Y:S01]  /*1150*/  ISETP.NE.AND P0, PT, R20, R21, PT ;  /* 0x000000151400720c */ /* 0x000fe20003f05270 */
[----:B------:R-:W-:Y:S01]  /*1160*/  IMAD.MOV.U32 R15, RZ, RZ, -0x80000 ;  /* 0xfff80000ff0f7424 */ /* 0x000fe200078e00ff */
[----:B------:R-:W-:-:S11]  /*1170*/  MOV R14, 0x0 ;  /* 0x00000000000e7802 */ /* 0x000fd60000000f00 */
[----:B------:R-:W-:Y:S05]  /*1180*/  @!P0 BRA `(.L_x_9) ;  /* 0x00000000002c8947 */ /* 0x000fea0003800000 */
[----:B------:R-:W-:Y:S02]  /*1190*/  ISETP.NE.AND P0, PT, R20, 0x7ff00000, PT ;  /* 0x7ff000001400780c */ /* 0x000fe40003f05270 */
[----:B------:R-:W-:Y:S02]  /*11a0*/  LOP3.LUT R6, R7, 0x40140000, RZ, 0x3c, !PT ;  /* 0x4014000007067812 */ /* 0x000fe400078e3cff */
[----:B------:R-:W-:Y:S02]  /*11b0*/  ISETP.EQ.OR P0, PT, R21, RZ, !P0 ;  /* 0x000000ff1500720c */ /* 0x000fe40004702670 */
[----:B------:R-:W-:-:S11]  /*11c0*/  LOP3.LUT R15, R6, 0x80000000, RZ, 0xc0, !PT ;  /* 0x80000000060f7812 */ /* 0x000fd600078ec0ff */
[----:B------:R-:W-:Y:S02]  /*11d0*/  @P0 LOP3.LUT R2, R15, 0x7ff00000, RZ, 0xfc, !PT ;  /* 0x7ff000000f020812 */ /* 0x000fe400078efcff */
[----:B------:R-:W-:Y:S01]  /*11e0*/  @!P0 MOV R14, RZ ;  /* 0x000000ff000e8202 */ /* 0x000fe20000000f00 */
[----:B------:R-:W-:Y:S01]  /*11f0*/  @P0 IMAD.MOV.U32 R14, RZ, RZ, RZ ;  /* 0x000000ffff0e0224 */ /* 0x000fe200078e00ff */
[----:B------:R-:W-:Y:S01]  /*1200*/  @P0 MOV R15, R2 ;  /* 0x00000002000f0202 */ /* 0x000fe20000000f00 */
[----:B------:R-:W-:Y:S06]  /*1210*/  BRA `(.L_x_9) ;  /* 0x0000000000087947 */ /* 0x000fec0003800000 */
.L_x_10:
[----:B------:R-:W-:Y:S01]  /*1220*/  LOP3.LUT R15, R7, 0x80000, RZ, 0xfc, !PT ;  /* 0x00080000070f7812 */ /* 0x000fe200078efcff */
[----:B------:R-:W-:-:S07]  /*1230*/  IMAD.MOV.U32 R14, RZ, RZ, R6 ;  /* 0x000000ffff0e7224 */ /* 0x000fce00078e0006 */
.L_x_9:
[----:B------:R-:W-:Y:S05]  /*1240*/  BSYNC.RECONVERGENT B1 ;  /* 0x0000000000017941 */ /* 0x000fea0003800200 */
.L_x_7:
[----:B------:R-:W-:Y:S01]  /*1250*/  HFMA2 R9, -RZ, RZ, 0, 0 ;  /* 0x00000000ff097431 */ /* 0x000fe200000001ff */
[----:B------:R-:W-:Y:S01]  /*1260*/  MOV R2, R14 ;  /* 0x0000000e00027202 */ /* 0x000fe20000000f00 */
[----:B------:R-:W-:Y:S02]  /*1270*/  IMAD.MOV.U32 R3, RZ, RZ, R15 ;  /* 0x000000ffff037224 */ /* 0x000fe400078e000f */
[----:B------:R-:W-:Y:S05]  /*1280*/  RET.REL.NODEC R8 `(gelu_derivative_kernel) ;  /* 0xffffffec085c7950 */ /* 0x000fea0003c3ffff */
.L_x_11:
[----:B------:R-:W-:-:S00]  /*1290*/  BRA `(.L_x_11) ;  /* 0xfffffffc00fc7947 */ /* 0x000fc0000383ffff */
[----:B------:R-:W-:-:S00]  /*12a0*/  NOP ;  /* 0x0000000000007918 */ /* 0x000fc00000000000 */
        /* <DEDUP_REMOVED lines=13> */
.L_x_12:


//--------------------- .nv.shared.reserved.0     --------------------------
	.section	.nv.shared.reserved.0,"aw",@nobits
	.weak		__nv_reservedSMEM_offset_0_alias
	.size		__nv_reservedSMEM_offset_0_alias, 0, 64
	.other		__nv_reservedSMEM_offset_0_alias,@"STO_CUDA_RESERVED_SHARED STV_DEFAULT"
__nv_reservedSMEM_offset_0_alias:
	.zero		0
	.zero		64


//--------------------- .nv.constant0.gelu_derivative_kernel --------------------------
	.section	.nv.constant0.gelu_derivative_kernel,"a",@progbits
	.sectionflags	@""
	.align	4
.nv.constant0.gelu_derivative_kernel:
	.zero		916


//--------------------- SYMBOLS --------------------------

	.type		.nv.reservedSmem.offset0,@object
	.size		.nv.reservedSmem.offset0,0x4
